//
// Generated by NVIDIA NVVM Compiler
//
// Compiler Build ID: CL-36424714
// Cuda compilation tools, release 13.0, V13.0.88
// Based on NVVM 20.0.0
//

.version 9.0
.target sm_100
.address_size 64

	// .globl	_Z15flipArrayGlobalPKiPii

.visible .entry _Z15flipArrayGlobalPKiPii(
	.param .u64 .ptr .align 1 _Z15flipArrayGlobalPKiPii_param_0,
	.param .u64 .ptr .align 1 _Z15flipArrayGlobalPKiPii_param_1,
	.param .u32 _Z15flipArrayGlobalPKiPii_param_2
)
{
	.reg .pred 	%p<2>;
	.reg .b32 	%r<13>;
	.reg .b64 	%rd<11>;

	ld.param.u64 	%rd1, [_Z15flipArrayGlobalPKiPii_param_0];
	ld.param.u64 	%rd2, [_Z15flipArrayGlobalPKiPii_param_1];
	ld.param.u32 	%r2, [_Z15flipArrayGlobalPKiPii_param_2];
	mov.u32 	%r3, %ctaid.x;
	mov.u32 	%r4, %ntid.x;
	mov.u32 	%r5, %tid.x;
	mad.lo.s32 	%r1, %r3, %r4, %r5;
	shr.u32 	%r6, %r2, 31;
	add.s32 	%r7, %r2, %r6;
	shr.s32 	%r8, %r7, 1;
	setp.ge.s32 	%p1, %r1, %r8;
	@%p1 bra 	$L__BB0_2;
	cvta.to.global.u64 	%rd3, %rd1;
	cvta.to.global.u64 	%rd4, %rd2;
	not.b32 	%r9, %r1;
	add.s32 	%r10, %r2, %r9;
	mul.wide.s32 	%rd5, %r10, 4;
	add.s64 	%rd6, %rd3, %rd5;
	ld.global.u32 	%r11, [%rd6];
	mul.wide.s32 	%rd7, %r1, 4;
	add.s64 	%rd8, %rd4, %rd7;
	st.global.u32 	[%rd8], %r11;
	add.s64 	%rd9, %rd3, %rd7;
	ld.global.u32 	%r12, [%rd9];
	add.s64 	%rd10, %rd4, %rd5;
	st.global.u32 	[%rd10], %r12;
$L__BB0_2:
	ret;

}


// ===== COMPILED SASS (sm_100) =====

	.target	sm_100

	.elftype	@"ET_EXEC"


//--------------------- .note.nv.tkinfo           --------------------------
	.section	.note.nv.tkinfo,"",@"SHT_NOTE"
	.sectionflags	@"SHF_NOTE_NV_TKINFO"
	.tkinfo
        /*0018*/ 	.word	0x00000002
        /*0030*/ 	.string	""
        /*0030*/ 	.string	"ptxas"
        /*0030*/ 	.string	"Cuda compilation tools, release 13.0, V13.0.88"
        /*0030*/ 	.string	"Build cuda_13.0.r13.0/compiler.36424714_0"
        /*0030*/ 	.string	"-arch sm_100 -m 64 "



//--------------------- .note.nv.cuinfo           --------------------------
	.section	.note.nv.cuinfo,"",@"SHT_NOTE"
	.sectionflags	@"SHF_NOTE_NV_CUINFO"
        /*0018*/ 	.short	0x0002
        /*001a*/ 	.short	0x0064
        /*001c*/ 	.short	0x0082
	.zero		2


//--------------------- .nv.info                  --------------------------
	.section	.nv.info,"",@"SHT_CUDA_INFO"
	.align	4


	//----- nvinfo : EIATTR_REGCOUNT
	.align		4
        /*0000*/ 	.byte	0x04, 0x2f
        /*0002*/ 	.short	(.L_1 - .L_0)
	.align		4
.L_0:
        /*0004*/ 	.word	index@(_Z15flipArrayGlobalPKiPii)
        /*0008*/ 	.word	0x00000010


	//----- nvinfo : EIATTR_FRAME_SIZE
	.align		4
.L_1:
        /*000c*/ 	.byte	0x04, 0x11
        /*000e*/ 	.short	(.L_3 - .L_2)
	.align		4
.L_2:
        /*0010*/ 	.word	index@(_Z15flipArrayGlobalPKiPii)
        /*0014*/ 	.word	0x00000000


	//----- nvinfo : EIATTR_MIN_STACK_SIZE
	.align		4
.L_3:
        /*0018*/ 	.byte	0x04, 0x12
        /*001a*/ 	.short	(.L_5 - .L_4)
	.align		4
.L_4:
        /*001c*/ 	.word	index@(_Z15flipArrayGlobalPKiPii)
        /*0020*/ 	.word	0x00000000
.L_5:


//--------------------- .nv.compat                --------------------------
	.section	.nv.compat,"",@"SHT_CUDA_COMPAT_INFO"
	.align	4
        /*0000*/ 	.byte	0x02, 0x09, 0x00, 0x00, 0x02, 0x02, 0x01, 0x00, 0x02, 0x05, 0x05, 0x00, 0x03, 0x07, 0x01, 0x01
        /*0010*/ 	.byte	0x02, 0x03, 0x00, 0x00, 0x02, 0x06, 0x01, 0x00, 0x04, 0x0b, 0x08, 0x00, 0x09, 0x00, 0x00, 0x00
        /*0020*/ 	.byte	0x00, 0x00, 0x00, 0x00


//--------------------- .nv.info._Z15flipArrayGlobalPKiPii --------------------------
	.section	.nv.info._Z15flipArrayGlobalPKiPii,"",@"SHT_CUDA_INFO"
	.sectionflags	@""
	.align	4


	//----- nvinfo : EIATTR_CUDA_API_VERSION
	.align		4
        /*0000*/ 	.byte	0x04, 0x37
        /*0002*/ 	.short	(.L_7 - .L_6)
.L_6:
        /*0004*/ 	.word	0x00000082


	//----- nvinfo : EIATTR_KPARAM_INFO
	.align		4
.L_7:
        /*0008*/ 	.byte	0x04, 0x17
        /*000a*/ 	.short	(.L_9 - .L_8)
.L_8:
        /*000c*/ 	.word	0x00000000
        /*0010*/ 	.short	0x0002
        /*0012*/ 	.short	0x0010
        /*0014*/ 	.byte	0x00, 0xf0, 0x11, 0x00


	//----- nvinfo : EIATTR_KPARAM_INFO
	.align		4
.L_9:
        /*0018*/ 	.byte	0x04, 0x17
        /*001a*/ 	.short	(.L_11 - .L_10)
.L_10:
        /*001c*/ 	.word	0x00000000
        /*0020*/ 	.short	0x0001
        /*0022*/ 	.short	0x0008
        /*0024*/ 	.byte	0x00, 0xf5, 0x21, 0x00


	//----- nvinfo : EIATTR_KPARAM_INFO
	.align		4
.L_11:
        /*0028*/ 	.byte	0x04, 0x17
        /*002a*/ 	.short	(.L_13 - .L_12)
.L_12:
        /*002c*/ 	.word	0x00000000
        /*0030*/ 	.short	0x0000
        /*0032*/ 	.short	0x0000
        /*0034*/ 	.byte	0x00, 0xf5, 0x21, 0x00


	//----- nvinfo : EIATTR_SPARSE_MMA_MASK
	.align		4
.L_13:
        /*0038*/ 	.byte	0x03, 0x50
        /*003a*/ 	.short	0x0000


	//----- nvinfo : EIATTR_MAXREG_COUNT
	.align		4
        /*003c*/ 	.byte	0x03, 0x1b
        /*003e*/ 	.short	0x00ff


	//----- nvinfo : EIATTR_MERCURY_ISA_VERSION
	.align		4
        /*0040*/ 	.byte	0x03, 0x5f
        /*0042*/ 	.short	0x0101


	//----- nvinfo : EIATTR_VRC_CTA_INIT_COUNT
	.align		4
        /*0044*/ 	.byte	0x02, 0x4a
	.zero		1
	.zero		1


	//----- nvinfo : EIATTR_EXIT_INSTR_OFFSETS
	.align		4
        /*0048*/ 	.byte	0x04, 0x1c
        /*004a*/ 	.short	(.L_15 - .L_14)


	//   ....[0]....
.L_14:
        /*004c*/ 	.word	0x00000090


	//   ....[1]....
        /*0050*/ 	.word	0x00000170


	//----- nvinfo : EIATTR_CBANK_PARAM_SIZE
	.align		4
.L_15:
        /*0054*/ 	.byte	0x03, 0x19
        /*0056*/ 	.short	0x0014


	//----- nvinfo : EIATTR_PARAM_CBANK
	.align		4
        /*0058*/ 	.byte	0x04, 0x0a
        /*005a*/ 	.short	(.L_17 - .L_16)
	.align		4
.L_16:
        /*005c*/ 	.word	index@(.nv.constant0._Z15flipArrayGlobalPKiPii)
        /*0060*/ 	.short	0x0380
        /*0062*/ 	.short	0x0014


	//----- nvinfo : EIATTR_SW_WAR
	.align		4
.L_17:
        /*0064*/ 	.byte	0x04, 0x36
        /*0066*/ 	.short	(.L_19 - .L_18)
.L_18:
        /*0068*/ 	.word	0x00000008
.L_19:


//--------------------- .nv.callgraph             --------------------------
	.section	.nv.callgraph,"",@"SHT_CUDA_CALLGRAPH"
	.align	4
	.sectionentsize	8
	.align		4
        /*0000*/ 	.word	0x00000000
	.align		4
        /*0004*/ 	.word	0xffffffff
	.align		4
        /*0008*/ 	.word	0x00000000
	.align		4
        /*000c*/ 	.word	0xfffffffe
	.align		4
        /*0010*/ 	.word	0x00000000
	.align		4
        /*0014*/ 	.word	0xfffffffd
	.align		4
        /*0018*/ 	.word	0x00000000
	.align		4
        /*001c*/ 	.word	0xfffffffc


//--------------------- .text._Z15flipArrayGlobalPKiPii --------------------------
	.section	.text._Z15flipArrayGlobalPKiPii,"ax",@progbits
	.align	128
        .global         _Z15flipArrayGlobalPKiPii
        .type           _Z15flipArrayGlobalPKiPii,@function
        .size           _Z15flipArrayGlobalPKiPii,(.L_x_1 - _Z15flipArrayGlobalPKiPii)
        .other          _Z15flipArrayGlobalPKiPii,@"STO_CUDA_ENTRY STV_DEFAULT"
_Z15flipArrayGlobalPKiPii:
.text._Z15flipArrayGlobalPKiPii:
[----:B------:R-:W-:Y:S01]  /*0000*/  LDC R1, c[0x0][0x37c] ;  /* 0x0000df00ff017b82 */ /* 0x000fe20000000800 */
[----:B------:R-:W0:Y:S07]  /*0010*/  S2R R0, SR_TID.X ;  /* 0x0000000000007919 */ /* 0x000e2e0000002100 */
[----:B------:R-:W0:Y:S01]  /*0020*/  S2UR UR5, SR_CTAID.X ;  /* 0x00000000000579c3 */ /* 0x000e220000002500 */
[----:B------:R-:W1:Y:S07]  /*0030*/  LDCU UR6, c[0x0][0x390] ;  /* 0x00007200ff0677ac */ /* 0x000e6e0008000800 */
[----:B------:R-:W0:Y:S01]  /*0040*/  LDC R11, c[0x0][0x360] ;  /* 0x0000d800ff0b7b82 */ /* 0x000e220000000800 */
[----:B-1----:R-:W-:-:S04]  /*0050*/  ULEA.HI UR4, UR6, UR6, URZ, 0x1 ;  /* 0x0000000606047291 */ /* 0x002fc8000f8f08ff */
[----:B------:R-:W-:Y:S01]  /*0060*/  USHF.R.S32.HI UR4, URZ, 0x1, UR4 ;  /* 0x00000001ff047899 */ /* 0x000fe20008011404 */
[----:B0-----:R-:W-:-:S05]  /*0070*/  IMAD R11, R11, UR5, R0 ;  /* 0x000000050b0b7c24 */ /* 0x001fca000f8e0200 */
[----:B------:R-:W-:-:S13]  /*0080*/  ISETP.GE.AND P0, PT, R11, UR4, PT ;  /* 0x000000040b007c0c */ /* 0x000fda000bf06270 */
[----:B------:R-:W-:Y:S05]  /*0090*/  @P0 EXIT ;  /* 0x000000000000094d */ /* 0x000fea0003800000 */
[----:B------:R-:W0:Y:S01]  /*00a0*/  LDC.64 R6, c[0x0][0x380] ;  /* 0x0000e000ff067b82 */ /* 0x000e220000000a00 */
[----:B------:R-:W1:Y:S01]  /*00b0*/  LDCU.64 UR4, c[0x0][0x358] ;  /* 0x00006b00ff0477ac */ /* 0x000e620008000a00 */
[----:B------:R-:W-:-:S04]  /*00c0*/  LOP3.LUT R0, RZ, R11, RZ, 0x33, !PT ;  /* 0x0000000bff007212 */ /* 0x000fc800078e33ff */
[----:B------:R-:W-:Y:S02]  /*00d0*/  IADD3 R13, PT, PT, R0, UR6, RZ ;  /* 0x00000006000d7c10 */ /* 0x000fe4000fffe0ff */
[----:B------:R-:W2:Y:S03]  /*00e0*/  LDC.64 R8, c[0x0][0x388] ;  /* 0x0000e200ff087b82 */ /* 0x000ea60000000a00 */
[----:B0-----:R-:W-:-:S06]  /*00f0*/  IMAD.WIDE R2, R13, 0x4, R6 ;  /* 0x000000040d027825 */ /* 0x001fcc00078e0206 */
[----:B-1----:R-:W3:Y:S01]  /*0100*/  LDG.E R3, desc[UR4][R2.64] ;  /* 0x0000000402037981 */ /* 0x002ee2000c1e1900 */
[----:B------:R-:W-:-:S04]  /*0110*/  IMAD.WIDE R6, R11, 0x4, R6 ;  /* 0x000000040b067825 */ /* 0x000fc800078e0206 */
[----:B--2---:R-:W-:-:S05]  /*0120*/  IMAD.WIDE R4, R11, 0x4, R8 ;  /* 0x000000040b047825 */ /* 0x004fca00078e0208 */
[----:B---3--:R-:W-:Y:S04]  /*0130*/  STG.E desc[UR4][R4.64], R3 ;  /* 0x0000000304007986 */ /* 0x008fe8000c101904 */
[----:B------:R-:W2:Y:S01]  /*0140*/  LDG.E R7, desc[UR4][R6.64] ;  /* 0x0000000406077981 */ /* 0x000ea2000c1e1900 */
[----:B------:R-:W-:-:S05]  /*0150*/  IMAD.WIDE R8, R13, 0x4, R8 ;  /* 0x000000040d087825 */ /* 0x000fca00078e0208 */
[----:B--2---:R-:W-:Y:S01]  /*0160*/  STG.E desc[UR4][R8.64], R7 ;  /* 0x0000000708007986 */ /* 0x004fe2000c101904 */
[----:B------:R-:W-:Y:S05]  /*0170*/  EXIT ;  /* 0x000000000000794d */ /* 0x000fea0003800000 */
.L_x_0:
[----:B------:R-:W-:-:S00]  /*0180*/  BRA `(.L_x_0) ;  /* 0xfffffffc00fc7947 */ /* 0x000fc0000383ffff */
[----:B------:R-:W-:-:S00]  /*0190*/  NOP ;  /* 0x0000000000007918 */ /* 0x000fc00000000000 */
        /* <DEDUP_REMOVED lines=14> */
.L_x_1:


//--------------------- .nv.shared.reserved.0     --------------------------
	.section	.nv.shared.reserved.0,"aw",@nobits
	.weak		__nv_reservedSMEM_offset_0_alias
	.size		__nv_reservedSMEM_offset_0_alias, 0, 64
	.other		__nv_reservedSMEM_offset_0_alias,@"STO_CUDA_RESERVED_SHARED STV_DEFAULT"
__nv_reservedSMEM_offset_0_alias:
	.zero		0
	.zero		64


//--------------------- .nv.constant0._Z15flipArrayGlobalPKiPii --------------------------
	.section	.nv.constant0._Z15flipArrayGlobalPKiPii,"a",@progbits
	.sectionflags	@""
	.align	4
.nv.constant0._Z15flipArrayGlobalPKiPii:
	.zero		916


//--------------------- SYMBOLS --------------------------

	.type		.nv.reservedSmem.offset0,@object
	.size		.nv.reservedSmem.offset0,0x4
